//
// Generated by NVIDIA NVVM Compiler
//
// Compiler Build ID: CL-36424714
// Cuda compilation tools, release 13.0, V13.0.88
// Based on NVVM 20.0.0
//

.version 9.0
.target sm_100
.address_size 64

	// .globl	default_function_kernel_1

.visible .entry default_function_kernel_1(
	.param .u64 .ptr .align 1 default_function_kernel_1_param_0,
	.param .u64 .ptr .align 1 default_function_kernel_1_param_1
)
.maxntid 5
{
	.reg .b32 	%r<4>;
	.reg .b32 	%f<3>;
	.reg .b64 	%rd<8>;

	ld.param.u64 	%rd1, [default_function_kernel_1_param_0];
	ld.param.u64 	%rd2, [default_function_kernel_1_param_1];
	cvta.to.global.u64 	%rd3, %rd1;
	cvta.to.global.u64 	%rd4, %rd2;
	mov.u32 	%r1, %ctaid.x;
	mov.u32 	%r2, %tid.x;
	mad.lo.s32 	%r3, %r1, 5, %r2;
	mul.wide.u32 	%rd5, %r3, 4;
	add.s64 	%rd6, %rd4, %rd5;
	ld.global.nc.f32 	%f1, [%rd6];
	mul.f32 	%f2, %f1, 0f3CA0A09F;
	add.s64 	%rd7, %rd3, %rd5;
	st.global.f32 	[%rd7], %f2;
	ret;

}
	// .globl	default_function_kernel
.visible .entry default_function_kernel(
	.param .u64 .ptr .align 1 default_function_kernel_param_0,
	.param .u64 .ptr .align 1 default_function_kernel_param_1
)
.maxntid 2
{
	.reg .b32 	%r<7>;
	.reg .b32 	%f<103>;
	.reg .b64 	%rd<9>;

	ld.param.u64 	%rd1, [default_function_kernel_param_0];
	ld.param.u64 	%rd2, [default_function_kernel_param_1];
	cvta.to.global.u64 	%rd3, %rd2;
	cvta.to.global.u64 	%rd4, %rd1;
	mov.u32 	%r1, %ctaid.x;
	shl.b32 	%r2, %r1, 1;
	mov.u32 	%r3, %tid.x;
	or.b32  	%r4, %r2, %r3;
	mul.wide.u32 	%rd5, %r4, 4;
	add.s64 	%rd6, %rd4, %rd5;
	mul.lo.s32 	%r5, %r3, 51;
	mad.lo.s32 	%r6, %r1, 102, %r5;
	mul.wide.u32 	%rd7, %r6, 4;
	add.s64 	%rd8, %rd3, %rd7;
	ld.global.nc.f32 	%f1, [%rd8];
	add.f32 	%f2, %f1, 0f00000000;
	ld.global.nc.f32 	%f3, [%rd8+4];
	add.f32 	%f4, %f2, %f3;
	ld.global.nc.f32 	%f5, [%rd8+8];
	add.f32 	%f6, %f4, %f5;
	ld.global.nc.f32 	%f7, [%rd8+12];
	add.f32 	%f8, %f6, %f7;
	ld.global.nc.f32 	%f9, [%rd8+16];
	add.f32 	%f10, %f8, %f9;
	ld.global.nc.f32 	%f11, [%rd8+20];
	add.f32 	%f12, %f10, %f11;
	ld.global.nc.f32 	%f13, [%rd8+24];
	add.f32 	%f14, %f12, %f13;
	ld.global.nc.f32 	%f15, [%rd8+28];
	add.f32 	%f16, %f14, %f15;
	ld.global.nc.f32 	%f17, [%rd8+32];
	add.f32 	%f18, %f16, %f17;
	ld.global.nc.f32 	%f19, [%rd8+36];
	add.f32 	%f20, %f18, %f19;
	ld.global.nc.f32 	%f21, [%rd8+40];
	add.f32 	%f22, %f20, %f21;
	ld.global.nc.f32 	%f23, [%rd8+44];
	add.f32 	%f24, %f22, %f23;
	ld.global.nc.f32 	%f25, [%rd8+48];
	add.f32 	%f26, %f24, %f25;
	ld.global.nc.f32 	%f27, [%rd8+52];
	add.f32 	%f28, %f26, %f27;
	ld.global.nc.f32 	%f29, [%rd8+56];
	add.f32 	%f30, %f28, %f29;
	ld.global.nc.f32 	%f31, [%rd8+60];
	add.f32 	%f32, %f30, %f31;
	ld.global.nc.f32 	%f33, [%rd8+64];
	add.f32 	%f34, %f32, %f33;
	ld.global.nc.f32 	%f35, [%rd8+68];
	add.f32 	%f36, %f34, %f35;
	ld.global.nc.f32 	%f37, [%rd8+72];
	add.f32 	%f38, %f36, %f37;
	ld.global.nc.f32 	%f39, [%rd8+76];
	add.f32 	%f40, %f38, %f39;
	ld.global.nc.f32 	%f41, [%rd8+80];
	add.f32 	%f42, %f40, %f41;
	ld.global.nc.f32 	%f43, [%rd8+84];
	add.f32 	%f44, %f42, %f43;
	ld.global.nc.f32 	%f45, [%rd8+88];
	add.f32 	%f46, %f44, %f45;
	ld.global.nc.f32 	%f47, [%rd8+92];
	add.f32 	%f48, %f46, %f47;
	ld.global.nc.f32 	%f49, [%rd8+96];
	add.f32 	%f50, %f48, %f49;
	ld.global.nc.f32 	%f51, [%rd8+100];
	add.f32 	%f52, %f50, %f51;
	ld.global.nc.f32 	%f53, [%rd8+104];
	add.f32 	%f54, %f52, %f53;
	ld.global.nc.f32 	%f55, [%rd8+108];
	add.f32 	%f56, %f54, %f55;
	ld.global.nc.f32 	%f57, [%rd8+112];
	add.f32 	%f58, %f56, %f57;
	ld.global.nc.f32 	%f59, [%rd8+116];
	add.f32 	%f60, %f58, %f59;
	ld.global.nc.f32 	%f61, [%rd8+120];
	add.f32 	%f62, %f60, %f61;
	ld.global.nc.f32 	%f63, [%rd8+124];
	add.f32 	%f64, %f62, %f63;
	ld.global.nc.f32 	%f65, [%rd8+128];
	add.f32 	%f66, %f64, %f65;
	ld.global.nc.f32 	%f67, [%rd8+132];
	add.f32 	%f68, %f66, %f67;
	ld.global.nc.f32 	%f69, [%rd8+136];
	add.f32 	%f70, %f68, %f69;
	ld.global.nc.f32 	%f71, [%rd8+140];
	add.f32 	%f72, %f70, %f71;
	ld.global.nc.f32 	%f73, [%rd8+144];
	add.f32 	%f74, %f72, %f73;
	ld.global.nc.f32 	%f75, [%rd8+148];
	add.f32 	%f76, %f74, %f75;
	ld.global.nc.f32 	%f77, [%rd8+152];
	add.f32 	%f78, %f76, %f77;
	ld.global.nc.f32 	%f79, [%rd8+156];
	add.f32 	%f80, %f78, %f79;
	ld.global.nc.f32 	%f81, [%rd8+160];
	add.f32 	%f82, %f80, %f81;
	ld.global.nc.f32 	%f83, [%rd8+164];
	add.f32 	%f84, %f82, %f83;
	ld.global.nc.f32 	%f85, [%rd8+168];
	add.f32 	%f86, %f84, %f85;
	ld.global.nc.f32 	%f87, [%rd8+172];
	add.f32 	%f88, %f86, %f87;
	ld.global.nc.f32 	%f89, [%rd8+176];
	add.f32 	%f90, %f88, %f89;
	ld.global.nc.f32 	%f91, [%rd8+180];
	add.f32 	%f92, %f90, %f91;
	ld.global.nc.f32 	%f93, [%rd8+184];
	add.f32 	%f94, %f92, %f93;
	ld.global.nc.f32 	%f95, [%rd8+188];
	add.f32 	%f96, %f94, %f95;
	ld.global.nc.f32 	%f97, [%rd8+192];
	add.f32 	%f98, %f96, %f97;
	ld.global.nc.f32 	%f99, [%rd8+196];
	add.f32 	%f100, %f98, %f99;
	ld.global.nc.f32 	%f101, [%rd8+200];
	add.f32 	%f102, %f100, %f101;
	st.global.f32 	[%rd6], %f102;
	ret;

}


// ===== COMPILED SASS (sm_100) =====

	.target	sm_100

	.elftype	@"ET_EXEC"


//--------------------- .note.nv.tkinfo           --------------------------
	.section	.note.nv.tkinfo,"",@"SHT_NOTE"
	.sectionflags	@"SHF_NOTE_NV_TKINFO"
	.tkinfo
        /*0018*/ 	.word	0x00000002
        /*0030*/ 	.string	""
        /*0030*/ 	.string	"ptxas"
        /*0030*/ 	.string	"Cuda compilation tools, release 13.0, V13.0.88"
        /*0030*/ 	.string	"Build cuda_13.0.r13.0/compiler.36424714_0"
        /*0030*/ 	.string	"-arch sm_100 -m 64 "



//--------------------- .note.nv.cuinfo           --------------------------
	.section	.note.nv.cuinfo,"",@"SHT_NOTE"
	.sectionflags	@"SHF_NOTE_NV_CUINFO"
        /*0018*/ 	.short	0x0002
        /*001a*/ 	.short	0x0064
        /*001c*/ 	.short	0x0082
	.zero		2


//--------------------- .nv.info                  --------------------------
	.section	.nv.info,"",@"SHT_CUDA_INFO"
	.align	4


	//----- nvinfo : EIATTR_REGCOUNT
	.align		4
        /*0000*/ 	.byte	0x04, 0x2f
        /*0002*/ 	.short	(.L_1 - .L_0)
	.align		4
.L_0:
        /*0004*/ 	.word	index@(default_function_kernel_1)
        /*0008*/ 	.word	0x0000000a


	//----- nvinfo : EIATTR_FRAME_SIZE
	.align		4
.L_1:
        /*000c*/ 	.byte	0x04, 0x11
        /*000e*/ 	.short	(.L_3 - .L_2)
	.align		4
.L_2:
        /*0010*/ 	.word	index@(default_function_kernel_1)
        /*0014*/ 	.word	0x00000000


	//----- nvinfo : EIATTR_REGCOUNT
	.align		4
.L_3:
        /*0018*/ 	.byte	0x04, 0x2f
        /*001a*/ 	.short	(.L_5 - .L_4)
	.align		4
.L_4:
        /*001c*/ 	.word	index@(default_function_kernel)
        /*0020*/ 	.word	0x0000003f


	//----- nvinfo : EIATTR_FRAME_SIZE
	.align		4
.L_5:
        /*0024*/ 	.byte	0x04, 0x11
        /*0026*/ 	.short	(.L_7 - .L_6)
	.align		4
.L_6:
        /*0028*/ 	.word	index@(default_function_kernel)
        /*002c*/ 	.word	0x00000000


	//----- nvinfo : EIATTR_MIN_STACK_SIZE
	.align		4
.L_7:
        /*0030*/ 	.byte	0x04, 0x12
        /*0032*/ 	.short	(.L_9 - .L_8)
	.align		4
.L_8:
        /*0034*/ 	.word	index@(default_function_kernel)
        /*0038*/ 	.word	0x00000000


	//----- nvinfo : EIATTR_MIN_STACK_SIZE
	.align		4
.L_9:
        /*003c*/ 	.byte	0x04, 0x12
        /*003e*/ 	.short	(.L_11 - .L_10)
	.align		4
.L_10:
        /*0040*/ 	.word	index@(default_function_kernel_1)
        /*0044*/ 	.word	0x00000000
.L_11:


//--------------------- .nv.compat                --------------------------
	.section	.nv.compat,"",@"SHT_CUDA_COMPAT_INFO"
	.align	4
        /*0000*/ 	.byte	0x02, 0x09, 0x00, 0x00, 0x02, 0x02, 0x01, 0x00, 0x02, 0x05, 0x05, 0x00, 0x03, 0x07, 0x01, 0x01
        /*0010*/ 	.byte	0x02, 0x03, 0x00, 0x00, 0x02, 0x06, 0x01, 0x00, 0x04, 0x0b, 0x08, 0x00, 0x09, 0x00, 0x00, 0x00
        /*0020*/ 	.byte	0x00, 0x00, 0x00, 0x00


//--------------------- .nv.info.default_function_kernel --------------------------
	.section	.nv.info.default_function_kernel,"",@"SHT_CUDA_INFO"
	.sectionflags	@""
	.align	4


	//----- nvinfo : EIATTR_CUDA_API_VERSION
	.align		4
        /*0000*/ 	.byte	0x04, 0x37
        /*0002*/ 	.short	(.L_13 - .L_12)
.L_12:
        /*0004*/ 	.word	0x00000082


	//----- nvinfo : EIATTR_KPARAM_INFO
	.align		4
.L_13:
        /*0008*/ 	.byte	0x04, 0x17
        /*000a*/ 	.short	(.L_15 - .L_14)
.L_14:
        /*000c*/ 	.word	0x00000000
        /*0010*/ 	.short	0x0001
        /*0012*/ 	.short	0x0008
        /*0014*/ 	.byte	0x00, 0xf5, 0x21, 0x00


	//----- nvinfo : EIATTR_KPARAM_INFO
	.align		4
.L_15:
        /*0018*/ 	.byte	0x04, 0x17
        /*001a*/ 	.short	(.L_17 - .L_16)
.L_16:
        /*001c*/ 	.word	0x00000000
        /*0020*/ 	.short	0x0000
        /*0022*/ 	.short	0x0000
        /*0024*/ 	.byte	0x00, 0xf5, 0x21, 0x00


	//----- nvinfo : EIATTR_SPARSE_MMA_MASK
	.align		4
.L_17:
        /*0028*/ 	.byte	0x03, 0x50
        /*002a*/ 	.short	0x0000


	//----- nvinfo : EIATTR_MAXREG_COUNT
	.align		4
        /*002c*/ 	.byte	0x03, 0x1b
        /*002e*/ 	.short	0x00ff


	//----- nvinfo : EIATTR_MERCURY_ISA_VERSION
	.align		4
        /*0030*/ 	.byte	0x03, 0x5f
        /*0032*/ 	.short	0x0101


	//----- nvinfo : EIATTR_VRC_CTA_INIT_COUNT
	.align		4
        /*0034*/ 	.byte	0x02, 0x4a
	.zero		1
	.zero		1


	//----- nvinfo : EIATTR_EXIT_INSTR_OFFSETS
	.align		4
        /*0038*/ 	.byte	0x04, 0x1c
        /*003a*/ 	.short	(.L_19 - .L_18)


	//   ....[0]....
.L_18:
        /*003c*/ 	.word	0x00000730


	//----- nvinfo : EIATTR_MAX_THREADS
	.align		4
.L_19:
        /*0040*/ 	.byte	0x04, 0x05
        /*0042*/ 	.short	(.L_21 - .L_20)
.L_20:
        /*0044*/ 	.word	0x00000002
        /*0048*/ 	.word	0x00000001
        /*004c*/ 	.word	0x00000001


	//----- nvinfo : EIATTR_CBANK_PARAM_SIZE
	.align		4
.L_21:
        /*0050*/ 	.byte	0x03, 0x19
        /*0052*/ 	.short	0x0010


	//----- nvinfo : EIATTR_PARAM_CBANK
	.align		4
        /*0054*/ 	.byte	0x04, 0x0a
        /*0056*/ 	.short	(.L_23 - .L_22)
	.align		4
.L_22:
        /*0058*/ 	.word	index@(.nv.constant0.default_function_kernel)
        /*005c*/ 	.short	0x0380
        /*005e*/ 	.short	0x0010


	//----- nvinfo : EIATTR_SW_WAR
	.align		4
.L_23:
        /*0060*/ 	.byte	0x04, 0x36
        /*0062*/ 	.short	(.L_25 - .L_24)
.L_24:
        /*0064*/ 	.word	0x00000008
.L_25:


//--------------------- .nv.info.default_function_kernel_1 --------------------------
	.section	.nv.info.default_function_kernel_1,"",@"SHT_CUDA_INFO"
	.sectionflags	@""
	.align	4


	//----- nvinfo : EIATTR_CUDA_API_VERSION
	.align		4
        /*0000*/ 	.byte	0x04, 0x37
        /*0002*/ 	.short	(.L_27 - .L_26)
.L_26:
        /*0004*/ 	.word	0x00000082


	//----- nvinfo : EIATTR_KPARAM_INFO
	.align		4
.L_27:
        /*0008*/ 	.byte	0x04, 0x17
        /*000a*/ 	.short	(.L_29 - .L_28)
.L_28:
        /*000c*/ 	.word	0x00000000
        /*0010*/ 	.short	0x0001
        /*0012*/ 	.short	0x0008
        /*0014*/ 	.byte	0x00, 0xf5, 0x21, 0x00


	//----- nvinfo : EIATTR_KPARAM_INFO
	.align		4
.L_29:
        /*0018*/ 	.byte	0x04, 0x17
        /*001a*/ 	.short	(.L_31 - .L_30)
.L_30:
        /*001c*/ 	.word	0x00000000
        /*0020*/ 	.short	0x0000
        /*0022*/ 	.short	0x0000
        /*0024*/ 	.byte	0x00, 0xf5, 0x21, 0x00


	//----- nvinfo : EIATTR_SPARSE_MMA_MASK
	.align		4
.L_31:
        /*0028*/ 	.byte	0x03, 0x50
        /*002a*/ 	.short	0x0000


	//----- nvinfo : EIATTR_MAXREG_COUNT
	.align		4
        /*002c*/ 	.byte	0x03, 0x1b
        /*002e*/ 	.short	0x00ff


	//----- nvinfo : EIATTR_MERCURY_ISA_VERSION
	.align		4
        /*0030*/ 	.byte	0x03, 0x5f
        /*0032*/ 	.short	0x0101


	//----- nvinfo : EIATTR_VRC_CTA_INIT_COUNT
	.align		4
        /*0034*/ 	.byte	0x02, 0x4a
	.zero		1
	.zero		1


	//----- nvinfo : EIATTR_EXIT_INSTR_OFFSETS
	.align		4
        /*0038*/ 	.byte	0x04, 0x1c
        /*003a*/ 	.short	(.L_33 - .L_32)


	//   ....[0]....
.L_32:
        /*003c*/ 	.word	0x000000c0


	//----- nvinfo : EIATTR_MAX_THREADS
	.align		4
.L_33:
        /*0040*/ 	.byte	0x04, 0x05
        /*0042*/ 	.short	(.L_35 - .L_34)
.L_34:
        /*0044*/ 	.word	0x00000005
        /*0048*/ 	.word	0x00000001
        /*004c*/ 	.word	0x00000001


	//----- nvinfo : EIATTR_CBANK_PARAM_SIZE
	.align		4
.L_35:
        /*0050*/ 	.byte	0x03, 0x19
        /*0052*/ 	.short	0x0010


	//----- nvinfo : EIATTR_PARAM_CBANK
	.align		4
        /*0054*/ 	.byte	0x04, 0x0a
        /*0056*/ 	.short	(.L_37 - .L_36)
	.align		4
.L_36:
        /*0058*/ 	.word	index@(.nv.constant0.default_function_kernel_1)
        /*005c*/ 	.short	0x0380
        /*005e*/ 	.short	0x0010


	//----- nvinfo : EIATTR_SW_WAR
	.align		4
.L_37:
        /*0060*/ 	.byte	0x04, 0x36
        /*0062*/ 	.short	(.L_39 - .L_38)
.L_38:
        /*0064*/ 	.word	0x00000008
.L_39:


//--------------------- .nv.callgraph             --------------------------
	.section	.nv.callgraph,"",@"SHT_CUDA_CALLGRAPH"
	.align	4
	.sectionentsize	8
	.align		4
        /*0000*/ 	.word	0x00000000
	.align		4
        /*0004*/ 	.word	0xffffffff
	.align		4
        /*0008*/ 	.word	0x00000000
	.align		4
        /*000c*/ 	.word	0xfffffffe
	.align		4
        /*0010*/ 	.word	0x00000000
	.align		4
        /*0014*/ 	.word	0xfffffffd
	.align		4
        /*0018*/ 	.word	0x00000000
	.align		4
        /*001c*/ 	.word	0xfffffffc


//--------------------- .text.default_function_kernel --------------------------
	.section	.text.default_function_kernel,"ax",@progbits
	.align	128
        .global         default_function_kernel
        .type           default_function_kernel,@function
        .size           default_function_kernel,(.L_x_2 - default_function_kernel)
        .other          default_function_kernel,@"STO_CUDA_ENTRY STV_DEFAULT"
default_function_kernel:
.text.default_function_kernel:
[----:B------:R-:W-:Y:S01]  /*0000*/  LDC R1, c[0x0][0x37c] ;  /* 0x0000df00ff017b82 */ /* 0x000fe20000000800 */
[----:B------:R-:W0:Y:S07]  /*0010*/  S2R R5, SR_CTAID.X ;  /* 0x0000000000057919 */ /* 0x000e2e0000002500 */
[----:B------:R-:W1:Y:S01]  /*0020*/  LDC.64 R2, c[0x0][0x388] ;  /* 0x0000e200ff027b82 */ /* 0x000e620000000a00 */
[----:B------:R-:W2:Y:S01]  /*0030*/  LDCU.64 UR4, c[0x0][0x358] ;  /* 0x00006b00ff0477ac */ /* 0x000ea20008000a00 */
[----:B------:R-:W0:Y:S02]  /*0040*/  S2R R0, SR_TID.X ;  /* 0x0000000000007919 */ /* 0x000e240000002100 */
[----:B0-----:R-:W-:-:S05]  /*0050*/  LEA R7, R5, R0, 0x1 ;  /* 0x0000000005077211 */ /* 0x001fca00078e08ff */
[----:B------:R-:W-:-:S04]  /*0060*/  IMAD R7, R7, 0x33, RZ ;  /* 0x0000003307077824 */ /* 0x000fc800078e02ff */
[----:B-1----:R-:W-:-:S05]  /*0070*/  IMAD.WIDE.U32 R2, R7, 0x4, R2 ;  /* 0x0000000407027825 */ /* 0x002fca00078e0002 */
[----:B--2---:R-:W2:Y:S04]  /*0080*/  LDG.E.CONSTANT R49, desc[UR4][R2.64] ;  /* 0x0000000402317981 */ /* 0x004ea8000c1e9900 */
[----:B------:R-:W3:Y:S04]  /*0090*/  LDG.E.CONSTANT R50, desc[UR4][R2.64+0x4] ;  /* 0x0000040402327981 */ /* 0x000ee8000c1e9900 */
[----:B------:R-:W4:Y:S04]  /*00a0*/  LDG.E.CONSTANT R52, desc[UR4][R2.64+0x8] ;  /* 0x0000080402347981 */ /* 0x000f28000c1e9900 */
[----:B------:R-:W5:Y:S04]  /*00b0*/  LDG.E.CONSTANT R54, desc[UR4][R2.64+0xc] ;  /* 0x00000c0402367981 */ /* 0x000f68000c1e9900 */
        /* <DEDUP_REMOVED lines=46> */
[----:B------:R0:W5:Y:S01]  /*03a0*/  LDG.E.CONSTANT R4, desc[UR4][R2.64+0xc8] ;  /* 0x0000c80402047981 */ /* 0x000162000c1e9900 */
[----:B------:R-:W-:-:S04]  /*03b0*/  SHF.L.U32 R5, R5, 0x1, RZ ;  /* 0x0000000105057819 */ /* 0x000fc800000006ff */
[----:B------:R-:W-:Y:S01]  /*03c0*/  LOP3.LUT R5, R5, R0, RZ, 0xfc, !PT ;  /* 0x0000000005057212 */ /* 0x000fe200078efcff */
[----:B0-----:R-:W0:Y:S04]  /*03d0*/  LDC.64 R2, c[0x0][0x380] ;  /* 0x0000e000ff027b82 */ /* 0x001e280000000a00 */
[----:B0-----:R-:W-:-:S04]  /*03e0*/  IMAD.WIDE.U32 R2, R5, 0x4, R2 ;  /* 0x0000000405027825 */ /* 0x001fc800078e0002 */
[----:B--2---:R-:W-:-:S04]  /*03f0*/  FADD R49, RZ, R49 ;  /* 0x00000031ff317221 */ /* 0x004fc80000000000 */
[----:B---3--:R-:W-:-:S04]  /*0400*/  FADD R49, R49, R50 ;  /* 0x0000003231317221 */ /* 0x008fc80000000000 */
[----:B----4-:R-:W-:-:S04]  /*0410*/  FADD R49, R49, R52 ;  /* 0x0000003431317221 */ /* 0x010fc80000000000 */
[----:B-----5:R-:W-:-:S04]  /*0420*/  FADD R49, R49, R54 ;  /* 0x0000003631317221 */ /* 0x020fc80000000000 */
[----:B------:R-:W-:-:S04]  /*0430*/  FADD R49, R49, R56 ;  /* 0x0000003831317221 */ /* 0x000fc80000000000 */
        /* <DEDUP_REMOVED lines=45> */
[----:B------:R-:W-:-:S05]  /*0710*/  FADD R7, R7, R4 ;  /* 0x0000000407077221 */ /* 0x000fca0000000000 */
[----:B------:R-:W-:Y:S01]  /*0720*/  STG.E desc[UR4][R2.64], R7 ;  /* 0x0000000702007986 */ /* 0x000fe2000c101904 */
[----:B------:R-:W-:Y:S05]  /*0730*/  EXIT ;  /* 0x000000000000794d */ /* 0x000fea0003800000 */
.L_x_0:
[----:B------:R-:W-:-:S00]  /*0740*/  BRA `(.L_x_0) ;  /* 0xfffffffc00fc7947 */ /* 0x000fc0000383ffff */
[----:B------:R-:W-:-:S00]  /*0750*/  NOP ;  /* 0x0000000000007918 */ /* 0x000fc00000000000 */
        /* <DEDUP_REMOVED lines=10> */
.L_x_2:


//--------------------- .text.default_function_kernel_1 --------------------------
	.section	.text.default_function_kernel_1,"ax",@progbits
	.align	128
        .global         default_function_kernel_1
        .type           default_function_kernel_1,@function
        .size           default_function_kernel_1,(.L_x_3 - default_function_kernel_1)
        .other          default_function_kernel_1,@"STO_CUDA_ENTRY STV_DEFAULT"
default_function_kernel_1:
.text.default_function_kernel_1:
[----:B------:R-:W-:Y:S01]  /*0000*/  LDC R1, c[0x0][0x37c] ;  /* 0x0000df00ff017b82 */ /* 0x000fe20000000800 */
[----:B------:R-:W0:Y:S07]  /*0010*/  S2R R7, SR_CTAID.X ;  /* 0x0000000000077919 */ /* 0x000e2e0000002500 */
[----:B------:R-:W1:Y:S01]  /*0020*/  LDC.64 R2, c[0x0][0x388] ;  /* 0x0000e200ff027b82 */ /* 0x000e620000000a00 */
[----:B------:R-:W2:Y:S01]  /*0030*/  LDCU.64 UR4, c[0x0][0x358] ;  /* 0x00006b00ff0477ac */ /* 0x000ea20008000a00 */
[----:B------:R-:W0:Y:S06]  /*0040*/  S2R R0, SR_TID.X ;  /* 0x0000000000007919 */ /* 0x000e2c0000002100 */
[----:B------:R-:W3:Y:S01]  /*0050*/  LDC.64 R4, c[0x0][0x380] ;  /* 0x0000e000ff047b82 */ /* 0x000ee20000000a00 */
[----:B0-----:R-:W-:-:S04]  /*0060*/  IMAD R7, R7, 0x5, R0 ;  /* 0x0000000507077824 */ /* 0x001fc800078e0200 */
[----:B-1----:R-:W-:-:S06]  /*0070*/  IMAD.WIDE.U32 R2, R7, 0x4, R2 ;  /* 0x0000000407027825 */ /* 0x002fcc00078e0002 */
[----:B--2---:R-:W2:Y:S01]  /*0080*/  LDG.E.CONSTANT R2, desc[UR4][R2.64] ;  /* 0x0000000402027981 */ /* 0x004ea2000c1e9900 */
[----:B---3--:R-:W-:-:S04]  /*0090*/  IMAD.WIDE.U32 R4, R7, 0x4, R4 ;  /* 0x0000000407047825 */ /* 0x008fc800078e0004 */
[----:B--2---:R-:W-:-:S05]  /*00a0*/  FMUL R7, R2, 0.019607840105891227722 ;  /* 0x3ca0a09f02077820 */ /* 0x004fca0000400000 */
[----:B------:R-:W-:Y:S01]  /*00b0*/  STG.E desc[UR4][R4.64], R7 ;  /* 0x0000000704007986 */ /* 0x000fe2000c101904 */
[----:B------:R-:W-:Y:S05]  /*00c0*/  EXIT ;  /* 0x000000000000794d */ /* 0x000fea0003800000 */
.L_x_1:
        /* <DEDUP_REMOVED lines=11> */
.L_x_3:


//--------------------- .nv.shared.reserved.0     --------------------------
	.section	.nv.shared.reserved.0,"aw",@nobits
	.weak		__nv_reservedSMEM_offset_0_alias
	.size		__nv_reservedSMEM_offset_0_alias, 0, 64
	.other		__nv_reservedSMEM_offset_0_alias,@"STO_CUDA_RESERVED_SHARED STV_DEFAULT"
__nv_reservedSMEM_offset_0_alias:
	.zero		0
	.zero		64


//--------------------- .nv.constant0.default_function_kernel --------------------------
	.section	.nv.constant0.default_function_kernel,"a",@progbits
	.sectionflags	@""
	.align	4
.nv.constant0.default_function_kernel:
	.zero		912


//--------------------- .nv.constant0.default_function_kernel_1 --------------------------
	.section	.nv.constant0.default_function_kernel_1,"a",@progbits
	.sectionflags	@""
	.align	4
.nv.constant0.default_function_kernel_1:
	.zero		912


//--------------------- SYMBOLS --------------------------

	.type		.nv.reservedSmem.offset0,@object
	.size		.nv.reservedSmem.offset0,0x4
